//
// Generated by NVIDIA NVVM Compiler
//
// Compiler Build ID: CL-36424714
// Cuda compilation tools, release 13.0, V13.0.88
// Based on NVVM 20.0.0
//

.version 9.0
.target sm_100
.address_size 64

	// .globl	_ZN3cub18CUB_300001_SM_10006detail11EmptyKernelIvEEvv
.global .align 1 .b8 _ZN41_INTERNAL_de9560b2_4_k_cu_15d8b8c6_1098284cuda3std3__45__cpo5beginE[1];
.global .align 1 .b8 _ZN41_INTERNAL_de9560b2_4_k_cu_15d8b8c6_1098284cuda3std3__45__cpo3endE[1];
.global .align 1 .b8 _ZN41_INTERNAL_de9560b2_4_k_cu_15d8b8c6_1098284cuda3std3__45__cpo6cbeginE[1];
.global .align 1 .b8 _ZN41_INTERNAL_de9560b2_4_k_cu_15d8b8c6_1098284cuda3std3__45__cpo4cendE[1];
.global .align 1 .b8 _ZN41_INTERNAL_de9560b2_4_k_cu_15d8b8c6_1098284cuda3std3__45__cpo6rbeginE[1];
.global .align 1 .b8 _ZN41_INTERNAL_de9560b2_4_k_cu_15d8b8c6_1098284cuda3std3__45__cpo4rendE[1];
.global .align 1 .b8 _ZN41_INTERNAL_de9560b2_4_k_cu_15d8b8c6_1098284cuda3std3__45__cpo7crbeginE[1];
.global .align 1 .b8 _ZN41_INTERNAL_de9560b2_4_k_cu_15d8b8c6_1098284cuda3std3__45__cpo5crendE[1];
.global .align 1 .b8 _ZN41_INTERNAL_de9560b2_4_k_cu_15d8b8c6_1098284cuda3std3__443_GLOBAL__N__de9560b2_4_k_cu_15d8b8c6_1098286ignoreE[1];
.global .align 1 .b8 _ZN41_INTERNAL_de9560b2_4_k_cu_15d8b8c6_1098284cuda3std3__419piecewise_constructE[1];
.global .align 1 .b8 _ZN41_INTERNAL_de9560b2_4_k_cu_15d8b8c6_1098284cuda3std3__48in_placeE[1];
.global .align 1 .b8 _ZN41_INTERNAL_de9560b2_4_k_cu_15d8b8c6_1098284cuda3std3__420unreachable_sentinelE[1];
.global .align 1 .b8 _ZN41_INTERNAL_de9560b2_4_k_cu_15d8b8c6_1098284cuda3std3__47nulloptE[1];
.global .align 1 .b8 _ZN41_INTERNAL_de9560b2_4_k_cu_15d8b8c6_1098284cuda3std3__48unexpectE[1];
.global .align 1 .b8 _ZN41_INTERNAL_de9560b2_4_k_cu_15d8b8c6_1098284cuda3std6ranges3__45__cpo4swapE[1];
.global .align 1 .b8 _ZN41_INTERNAL_de9560b2_4_k_cu_15d8b8c6_1098284cuda3std6ranges3__45__cpo9iter_moveE[1];
.global .align 1 .b8 _ZN41_INTERNAL_de9560b2_4_k_cu_15d8b8c6_1098284cuda3std6ranges3__45__cpo5beginE[1];
.global .align 1 .b8 _ZN41_INTERNAL_de9560b2_4_k_cu_15d8b8c6_1098284cuda3std6ranges3__45__cpo3endE[1];
.global .align 1 .b8 _ZN41_INTERNAL_de9560b2_4_k_cu_15d8b8c6_1098284cuda3std6ranges3__45__cpo6cbeginE[1];
.global .align 1 .b8 _ZN41_INTERNAL_de9560b2_4_k_cu_15d8b8c6_1098284cuda3std6ranges3__45__cpo4cendE[1];
.global .align 1 .b8 _ZN41_INTERNAL_de9560b2_4_k_cu_15d8b8c6_1098284cuda3std6ranges3__45__cpo7advanceE[1];
.global .align 1 .b8 _ZN41_INTERNAL_de9560b2_4_k_cu_15d8b8c6_1098284cuda3std6ranges3__45__cpo9iter_swapE[1];
.global .align 1 .b8 _ZN41_INTERNAL_de9560b2_4_k_cu_15d8b8c6_1098284cuda3std6ranges3__45__cpo4nextE[1];
.global .align 1 .b8 _ZN41_INTERNAL_de9560b2_4_k_cu_15d8b8c6_1098284cuda3std6ranges3__45__cpo4prevE[1];
.global .align 1 .b8 _ZN41_INTERNAL_de9560b2_4_k_cu_15d8b8c6_1098284cuda3std6ranges3__45__cpo4dataE[1];
.global .align 1 .b8 _ZN41_INTERNAL_de9560b2_4_k_cu_15d8b8c6_1098284cuda3std6ranges3__45__cpo5cdataE[1];
.global .align 1 .b8 _ZN41_INTERNAL_de9560b2_4_k_cu_15d8b8c6_1098284cuda3std6ranges3__45__cpo4sizeE[1];
.global .align 1 .b8 _ZN41_INTERNAL_de9560b2_4_k_cu_15d8b8c6_1098284cuda3std6ranges3__45__cpo5ssizeE[1];
.global .align 1 .b8 _ZN41_INTERNAL_de9560b2_4_k_cu_15d8b8c6_1098284cuda3std6ranges3__45__cpo8distanceE[1];
.global .align 1 .b8 _ZN41_INTERNAL_de9560b2_4_k_cu_15d8b8c6_1098286thrust24THRUST_300001_SM_1000_NS8cuda_cub3parE[1];
.global .align 1 .b8 _ZN41_INTERNAL_de9560b2_4_k_cu_15d8b8c6_1098286thrust24THRUST_300001_SM_1000_NS8cuda_cub10par_nosyncE[1];
.global .align 1 .b8 _ZN41_INTERNAL_de9560b2_4_k_cu_15d8b8c6_1098286thrust24THRUST_300001_SM_1000_NS6system6detail10sequential3seqE[1];
.global .align 1 .b8 _ZN41_INTERNAL_de9560b2_4_k_cu_15d8b8c6_1098286thrust24THRUST_300001_SM_1000_NS12placeholders2_1E[1];
.global .align 1 .b8 _ZN41_INTERNAL_de9560b2_4_k_cu_15d8b8c6_1098286thrust24THRUST_300001_SM_1000_NS12placeholders2_2E[1];
.global .align 1 .b8 _ZN41_INTERNAL_de9560b2_4_k_cu_15d8b8c6_1098286thrust24THRUST_300001_SM_1000_NS12placeholders2_3E[1];
.global .align 1 .b8 _ZN41_INTERNAL_de9560b2_4_k_cu_15d8b8c6_1098286thrust24THRUST_300001_SM_1000_NS12placeholders2_4E[1];
.global .align 1 .b8 _ZN41_INTERNAL_de9560b2_4_k_cu_15d8b8c6_1098286thrust24THRUST_300001_SM_1000_NS12placeholders2_5E[1];
.global .align 1 .b8 _ZN41_INTERNAL_de9560b2_4_k_cu_15d8b8c6_1098286thrust24THRUST_300001_SM_1000_NS12placeholders2_6E[1];
.global .align 1 .b8 _ZN41_INTERNAL_de9560b2_4_k_cu_15d8b8c6_1098286thrust24THRUST_300001_SM_1000_NS12placeholders2_7E[1];
.global .align 1 .b8 _ZN41_INTERNAL_de9560b2_4_k_cu_15d8b8c6_1098286thrust24THRUST_300001_SM_1000_NS12placeholders2_8E[1];
.global .align 1 .b8 _ZN41_INTERNAL_de9560b2_4_k_cu_15d8b8c6_1098286thrust24THRUST_300001_SM_1000_NS12placeholders2_9E[1];
.global .align 1 .b8 _ZN41_INTERNAL_de9560b2_4_k_cu_15d8b8c6_1098286thrust24THRUST_300001_SM_1000_NS12placeholders3_10E[1];
.global .align 1 .b8 _ZN41_INTERNAL_de9560b2_4_k_cu_15d8b8c6_1098286thrust24THRUST_300001_SM_1000_NS3seqE[1];

.visible .entry _ZN3cub18CUB_300001_SM_10006detail11EmptyKernelIvEEvv()
{


	ret;

}


// ===== COMPILED SASS (sm_100) =====

	.target	sm_100

	.elftype	@"ET_EXEC"


//--------------------- .note.nv.tkinfo           --------------------------
	.section	.note.nv.tkinfo,"",@"SHT_NOTE"
	.sectionflags	@"SHF_NOTE_NV_TKINFO"
	.tkinfo
        /*0018*/ 	.word	0x00000002
        /*0030*/ 	.string	""
        /*0030*/ 	.string	"ptxas"
        /*0030*/ 	.string	"Cuda compilation tools, release 13.0, V13.0.88"
        /*0030*/ 	.string	"Build cuda_13.0.r13.0/compiler.36424714_0"
        /*0030*/ 	.string	"-arch sm_100 -m 64 "



//--------------------- .note.nv.cuinfo           --------------------------
	.section	.note.nv.cuinfo,"",@"SHT_NOTE"
	.sectionflags	@"SHF_NOTE_NV_CUINFO"
        /*0018*/ 	.short	0x0002
        /*001a*/ 	.short	0x0064
        /*001c*/ 	.short	0x0082
	.zero		2


//--------------------- .nv.info                  --------------------------
	.section	.nv.info,"",@"SHT_CUDA_INFO"
	.align	4


	//----- nvinfo : EIATTR_REGCOUNT
	.align		4
        /*0000*/ 	.byte	0x04, 0x2f
        /*0002*/ 	.short	(.L_44 - .L_43)
	.align		4
.L_43:
        /*0004*/ 	.word	index@(_ZN3cub18CUB_300001_SM_10006detail11EmptyKernelIvEEvv)
        /*0008*/ 	.word	0x00000004


	//----- nvinfo : EIATTR_FRAME_SIZE
	.align		4
.L_44:
        /*000c*/ 	.byte	0x04, 0x11
        /*000e*/ 	.short	(.L_46 - .L_45)
	.align		4
.L_45:
        /*0010*/ 	.word	index@(_ZN3cub18CUB_300001_SM_10006detail11EmptyKernelIvEEvv)
        /*0014*/ 	.word	0x00000000


	//----- nvinfo : EIATTR_MIN_STACK_SIZE
	.align		4
.L_46:
        /*0018*/ 	.byte	0x04, 0x12
        /*001a*/ 	.short	(.L_48 - .L_47)
	.align		4
.L_47:
        /*001c*/ 	.word	index@(_ZN3cub18CUB_300001_SM_10006detail11EmptyKernelIvEEvv)
        /*0020*/ 	.word	0x00000000
.L_48:


//--------------------- .nv.compat                --------------------------
	.section	.nv.compat,"",@"SHT_CUDA_COMPAT_INFO"
	.align	4
        /*0000*/ 	.byte	0x02, 0x09, 0x00, 0x00, 0x02, 0x02, 0x01, 0x00, 0x02, 0x05, 0x05, 0x00, 0x03, 0x07, 0x01, 0x01
        /*0010*/ 	.byte	0x02, 0x03, 0x00, 0x00, 0x02, 0x06, 0x01, 0x00, 0x04, 0x0b, 0x08, 0x00, 0x09, 0x00, 0x00, 0x00
        /*0020*/ 	.byte	0x00, 0x00, 0x00, 0x00


//--------------------- .nv.info._ZN3cub18CUB_300001_SM_10006detail11EmptyKernelIvEEvv --------------------------
	.section	.nv.info._ZN3cub18CUB_300001_SM_10006detail11EmptyKernelIvEEvv,"",@"SHT_CUDA_INFO"
	.sectionflags	@""
	.align	4


	//----- nvinfo : EIATTR_CUDA_API_VERSION
	.align		4
        /*0000*/ 	.byte	0x04, 0x37
        /*0002*/ 	.short	(.L_50 - .L_49)
.L_49:
        /*0004*/ 	.word	0x00000082


	//----- nvinfo : EIATTR_SPARSE_MMA_MASK
	.align		4
.L_50:
        /*0008*/ 	.byte	0x03, 0x50
        /*000a*/ 	.short	0x0000


	//----- nvinfo : EIATTR_MAXREG_COUNT
	.align		4
        /*000c*/ 	.byte	0x03, 0x1b
        /*000e*/ 	.short	0x00ff


	//----- nvinfo : EIATTR_MERCURY_ISA_VERSION
	.align		4
        /*0010*/ 	.byte	0x03, 0x5f
        /*0012*/ 	.short	0x0101


	//----- nvinfo : EIATTR_VRC_CTA_INIT_COUNT
	.align		4
        /*0014*/ 	.byte	0x02, 0x4a
	.zero		1
	.zero		1


	//----- nvinfo : EIATTR_EXIT_INSTR_OFFSETS
	.align		4
        /*0018*/ 	.byte	0x04, 0x1c
        /*001a*/ 	.short	(.L_52 - .L_51)


	//   ....[0]....
.L_51:
        /*001c*/ 	.word	0x00000010


	//----- nvinfo : EIATTR_SW_WAR
	.align		4
.L_52:
        /*0020*/ 	.byte	0x04, 0x36
        /*0022*/ 	.short	(.L_54 - .L_53)
.L_53:
        /*0024*/ 	.word	0x00000008
.L_54:


//--------------------- .nv.callgraph             --------------------------
	.section	.nv.callgraph,"",@"SHT_CUDA_CALLGRAPH"
	.align	4
	.sectionentsize	8
	.align		4
        /*0000*/ 	.word	0x00000000
	.align		4
        /*0004*/ 	.word	0xffffffff
	.align		4
        /*0008*/ 	.word	0x00000000
	.align		4
        /*000c*/ 	.word	0xfffffffe
	.align		4
        /*0010*/ 	.word	0x00000000
	.align		4
        /*0014*/ 	.word	0xfffffffd
	.align		4
        /*0018*/ 	.word	0x00000000
	.align		4
        /*001c*/ 	.word	0xfffffffc


//--------------------- .nv.constant4             --------------------------
	.section	.nv.constant4,"a",@progbits
	.align	8
	.align		8
.nv.constant4:
        /*0000*/ 	.dword	_ZN41_INTERNAL_de9560b2_4_k_cu_15d8b8c6_1101954cuda3std3__45__cpo5beginE
	.align		8
        /*0008*/ 	.dword	_ZN41_INTERNAL_de9560b2_4_k_cu_15d8b8c6_1101954cuda3std3__45__cpo3endE
	.align		8
        /*0010*/ 	.dword	_ZN41_INTERNAL_de9560b2_4_k_cu_15d8b8c6_1101954cuda3std3__45__cpo6cbeginE
	.align		8
        /*0018*/ 	.dword	_ZN41_INTERNAL_de9560b2_4_k_cu_15d8b8c6_1101954cuda3std3__45__cpo4cendE
	.align		8
        /*0020*/ 	.dword	_ZN41_INTERNAL_de9560b2_4_k_cu_15d8b8c6_1101954cuda3std3__45__cpo6rbeginE
	.align		8
        /*0028*/ 	.dword	_ZN41_INTERNAL_de9560b2_4_k_cu_15d8b8c6_1101954cuda3std3__45__cpo4rendE
	.align		8
        /*0030*/ 	.dword	_ZN41_INTERNAL_de9560b2_4_k_cu_15d8b8c6_1101954cuda3std3__45__cpo7crbeginE
	.align		8
        /*0038*/ 	.dword	_ZN41_INTERNAL_de9560b2_4_k_cu_15d8b8c6_1101954cuda3std3__45__cpo5crendE
	.align		8
        /*0040*/ 	.dword	_ZN41_INTERNAL_de9560b2_4_k_cu_15d8b8c6_1101954cuda3std3__443_GLOBAL__N__de9560b2_4_k_cu_15d8b8c6_1101956ignoreE
	.align		8
        /*0048*/ 	.dword	_ZN41_INTERNAL_de9560b2_4_k_cu_15d8b8c6_1101954cuda3std3__419piecewise_constructE
	.align		8
        /*0050*/ 	.dword	_ZN41_INTERNAL_de9560b2_4_k_cu_15d8b8c6_1101954cuda3std3__48in_placeE
	.align		8
        /*0058*/ 	.dword	_ZN41_INTERNAL_de9560b2_4_k_cu_15d8b8c6_1101954cuda3std3__420unreachable_sentinelE
	.align		8
        /*0060*/ 	.dword	_ZN41_INTERNAL_de9560b2_4_k_cu_15d8b8c6_1101954cuda3std3__47nulloptE
	.align		8
        /*0068*/ 	.dword	_ZN41_INTERNAL_de9560b2_4_k_cu_15d8b8c6_1101954cuda3std3__48unexpectE
	.align		8
        /*0070*/ 	.dword	_ZN41_INTERNAL_de9560b2_4_k_cu_15d8b8c6_1101954cuda3std6ranges3__45__cpo4swapE
	.align		8
        /*0078*/ 	.dword	_ZN41_INTERNAL_de9560b2_4_k_cu_15d8b8c6_1101954cuda3std6ranges3__45__cpo9iter_moveE
	.align		8
        /*0080*/ 	.dword	_ZN41_INTERNAL_de9560b2_4_k_cu_15d8b8c6_1101954cuda3std6ranges3__45__cpo5beginE
	.align		8
        /*0088*/ 	.dword	_ZN41_INTERNAL_de9560b2_4_k_cu_15d8b8c6_1101954cuda3std6ranges3__45__cpo3endE
	.align		8
        /*0090*/ 	.dword	_ZN41_INTERNAL_de9560b2_4_k_cu_15d8b8c6_1101954cuda3std6ranges3__45__cpo6cbeginE
	.align		8
        /*0098*/ 	.dword	_ZN41_INTERNAL_de9560b2_4_k_cu_15d8b8c6_1101954cuda3std6ranges3__45__cpo4cendE
	.align		8
        /*00a0*/ 	.dword	_ZN41_INTERNAL_de9560b2_4_k_cu_15d8b8c6_1101954cuda3std6ranges3__45__cpo7advanceE
	.align		8
        /*00a8*/ 	.dword	_ZN41_INTERNAL_de9560b2_4_k_cu_15d8b8c6_1101954cuda3std6ranges3__45__cpo9iter_swapE
	.align		8
        /*00b0*/ 	.dword	_ZN41_INTERNAL_de9560b2_4_k_cu_15d8b8c6_1101954cuda3std6ranges3__45__cpo4nextE
	.align		8
        /*00b8*/ 	.dword	_ZN41_INTERNAL_de9560b2_4_k_cu_15d8b8c6_1101954cuda3std6ranges3__45__cpo4prevE
	.align		8
        /*00c0*/ 	.dword	_ZN41_INTERNAL_de9560b2_4_k_cu_15d8b8c6_1101954cuda3std6ranges3__45__cpo4dataE
	.align		8
        /*00c8*/ 	.dword	_ZN41_INTERNAL_de9560b2_4_k_cu_15d8b8c6_1101954cuda3std6ranges3__45__cpo5cdataE
	.align		8
        /*00d0*/ 	.dword	_ZN41_INTERNAL_de9560b2_4_k_cu_15d8b8c6_1101954cuda3std6ranges3__45__cpo4sizeE
	.align		8
        /*00d8*/ 	.dword	_ZN41_INTERNAL_de9560b2_4_k_cu_15d8b8c6_1101954cuda3std6ranges3__45__cpo5ssizeE
	.align		8
        /*00e0*/ 	.dword	_ZN41_INTERNAL_de9560b2_4_k_cu_15d8b8c6_1101954cuda3std6ranges3__45__cpo8distanceE
	.align		8
        /*00e8*/ 	.dword	_ZN41_INTERNAL_de9560b2_4_k_cu_15d8b8c6_1101956thrust24THRUST_300001_SM_1000_NS8cuda_cub3parE
	.align		8
        /*00f0*/ 	.dword	_ZN41_INTERNAL_de9560b2_4_k_cu_15d8b8c6_1101956thrust24THRUST_300001_SM_1000_NS8cuda_cub10par_nosyncE
	.align		8
        /*00f8*/ 	.dword	_ZN41_INTERNAL_de9560b2_4_k_cu_15d8b8c6_1101956thrust24THRUST_300001_SM_1000_NS6system6detail10sequential3seqE
	.align		8
        /*0100*/ 	.dword	_ZN41_INTERNAL_de9560b2_4_k_cu_15d8b8c6_1101956thrust24THRUST_300001_SM_1000_NS12placeholders2_1E
	.align		8
        /*0108*/ 	.dword	_ZN41_INTERNAL_de9560b2_4_k_cu_15d8b8c6_1101956thrust24THRUST_300001_SM_1000_NS12placeholders2_2E
	.align		8
        /*0110*/ 	.dword	_ZN41_INTERNAL_de9560b2_4_k_cu_15d8b8c6_1101956thrust24THRUST_300001_SM_1000_NS12placeholders2_3E
	.align		8
        /*0118*/ 	.dword	_ZN41_INTERNAL_de9560b2_4_k_cu_15d8b8c6_1101956thrust24THRUST_300001_SM_1000_NS12placeholders2_4E
	.align		8
        /*0120*/ 	.dword	_ZN41_INTERNAL_de9560b2_4_k_cu_15d8b8c6_1101956thrust24THRUST_300001_SM_1000_NS12placeholders2_5E
	.align		8
        /*0128*/ 	.dword	_ZN41_INTERNAL_de9560b2_4_k_cu_15d8b8c6_1101956thrust24THRUST_300001_SM_1000_NS12placeholders2_6E
	.align		8
        /*0130*/ 	.dword	_ZN41_INTERNAL_de9560b2_4_k_cu_15d8b8c6_1101956thrust24THRUST_300001_SM_1000_NS12placeholders2_7E
	.align		8
        /*0138*/ 	.dword	_ZN41_INTERNAL_de9560b2_4_k_cu_15d8b8c6_1101956thrust24THRUST_300001_SM_1000_NS12placeholders2_8E
	.align		8
        /*0140*/ 	.dword	_ZN41_INTERNAL_de9560b2_4_k_cu_15d8b8c6_1101956thrust24THRUST_300001_SM_1000_NS12placeholders2_9E
	.align		8
        /*0148*/ 	.dword	_ZN41_INTERNAL_de9560b2_4_k_cu_15d8b8c6_1101956thrust24THRUST_300001_SM_1000_NS12placeholders3_10E
	.align		8
        /*0150*/ 	.dword	_ZN41_INTERNAL_de9560b2_4_k_cu_15d8b8c6_1101956thrust24THRUST_300001_SM_1000_NS3seqE


//--------------------- .text._ZN3cub18CUB_300001_SM_10006detail11EmptyKernelIvEEvv --------------------------
	.section	.text._ZN3cub18CUB_300001_SM_10006detail11EmptyKernelIvEEvv,"ax",@progbits
	.align	128
        .global         _ZN3cub18CUB_300001_SM_10006detail11EmptyKernelIvEEvv
        .type           _ZN3cub18CUB_300001_SM_10006detail11EmptyKernelIvEEvv,@function
        .size           _ZN3cub18CUB_300001_SM_10006detail11EmptyKernelIvEEvv,(.L_x_1 - _ZN3cub18CUB_300001_SM_10006detail11EmptyKernelIvEEvv)
        .other          _ZN3cub18CUB_300001_SM_10006detail11EmptyKernelIvEEvv,@"STO_CUDA_ENTRY STV_DEFAULT"
_ZN3cub18CUB_300001_SM_10006detail11EmptyKernelIvEEvv:
.text._ZN3cub18CUB_300001_SM_10006detail11EmptyKernelIvEEvv:
[----:B------:R-:W-:Y:S01]  /*0000*/  LDC R1, c[0x0][0x37c] ;  /* 0x0000df00ff017b82 */ /* 0x000fe20000000800 */
[----:B------:R-:W-:Y:S05]  /*0010*/  EXIT ;  /* 0x000000000000794d */ /* 0x000fea0003800000 */
.L_x_0:
[----:B------:R-:W-:-:S00]  /*0020*/  BRA `(.L_x_0) ;  /* 0xfffffffc00fc7947 */ /* 0x000fc0000383ffff */
[----:B------:R-:W-:-:S00]  /*0030*/  NOP ;  /* 0x0000000000007918 */ /* 0x000fc00000000000 */
        /* <DEDUP_REMOVED lines=12> */
.L_x_1:


//--------------------- .nv.shared.reserved.0     --------------------------
	.section	.nv.shared.reserved.0,"aw",@nobits
	.weak		__nv_reservedSMEM_offset_0_alias
	.size		__nv_reservedSMEM_offset_0_alias, 0, 64
	.other		__nv_reservedSMEM_offset_0_alias,@"STO_CUDA_RESERVED_SHARED STV_DEFAULT"
__nv_reservedSMEM_offset_0_alias:
	.zero		0
	.zero		64


//--------------------- .nv.global                --------------------------
	.section	.nv.global,"aw",@nobits
.nv.global:
	.type		_ZN41_INTERNAL_de9560b2_4_k_cu_15d8b8c6_1101956thrust24THRUST_300001_SM_1000_NS3seqE,@object
	.size		_ZN41_INTERNAL_de9560b2_4_k_cu_15d8b8c6_1101956thrust24THRUST_300001_SM_1000_NS3seqE,(_ZN41_INTERNAL_de9560b2_4_k_cu_15d8b8c6_1101954cuda3std3__48in_placeE - _ZN41_INTERNAL_de9560b2_4_k_cu_15d8b8c6_1101956thrust24THRUST_300001_SM_1000_NS3seqE)
_ZN41_INTERNAL_de9560b2_4_k_cu_15d8b8c6_1101956thrust24THRUST_300001_SM_1000_NS3seqE:
	.zero		1
	.type		_ZN41_INTERNAL_de9560b2_4_k_cu_15d8b8c6_1101954cuda3std3__48in_placeE,@object
	.size		_ZN41_INTERNAL_de9560b2_4_k_cu_15d8b8c6_1101954cuda3std3__48in_placeE,(_ZN41_INTERNAL_de9560b2_4_k_cu_15d8b8c6_1101954cuda3std6ranges3__45__cpo4sizeE - _ZN41_INTERNAL_de9560b2_4_k_cu_15d8b8c6_1101954cuda3std3__48in_placeE)
_ZN41_INTERNAL_de9560b2_4_k_cu_15d8b8c6_1101954cuda3std3__48in_placeE:
	.zero		1
	.type		_ZN41_INTERNAL_de9560b2_4_k_cu_15d8b8c6_1101954cuda3std6ranges3__45__cpo4sizeE,@object
	.size		_ZN41_INTERNAL_de9560b2_4_k_cu_15d8b8c6_1101954cuda3std6ranges3__45__cpo4sizeE,(_ZN41_INTERNAL_de9560b2_4_k_cu_15d8b8c6_1101956thrust24THRUST_300001_SM_1000_NS12placeholders2_3E - _ZN41_INTERNAL_de9560b2_4_k_cu_15d8b8c6_1101954cuda3std6ranges3__45__cpo4sizeE)
_ZN41_INTERNAL_de9560b2_4_k_cu_15d8b8c6_1101954cuda3std6ranges3__45__cpo4sizeE:
	.zero		1
	.type		_ZN41_INTERNAL_de9560b2_4_k_cu_15d8b8c6_1101956thrust24THRUST_300001_SM_1000_NS12placeholders2_3E,@object
	.size		_ZN41_INTERNAL_de9560b2_4_k_cu_15d8b8c6_1101956thrust24THRUST_300001_SM_1000_NS12placeholders2_3E,(_ZN41_INTERNAL_de9560b2_4_k_cu_15d8b8c6_1101954cuda3std3__45__cpo6cbeginE - _ZN41_INTERNAL_de9560b2_4_k_cu_15d8b8c6_1101956thrust24THRUST_300001_SM_1000_NS12placeholders2_3E)
_ZN41_INTERNAL_de9560b2_4_k_cu_15d8b8c6_1101956thrust24THRUST_300001_SM_1000_NS12placeholders2_3E:
	.zero		1
	.type		_ZN41_INTERNAL_de9560b2_4_k_cu_15d8b8c6_1101954cuda3std3__45__cpo6cbeginE,@object
	.size		_ZN41_INTERNAL_de9560b2_4_k_cu_15d8b8c6_1101954cuda3std3__45__cpo6cbeginE,(_ZN41_INTERNAL_de9560b2_4_k_cu_15d8b8c6_1101954cuda3std6ranges3__45__cpo6cbeginE - _ZN41_INTERNAL_de9560b2_4_k_cu_15d8b8c6_1101954cuda3std3__45__cpo6cbeginE)
_ZN41_INTERNAL_de9560b2_4_k_cu_15d8b8c6_1101954cuda3std3__45__cpo6cbeginE:
	.zero		1
	.type		_ZN41_INTERNAL_de9560b2_4_k_cu_15d8b8c6_1101954cuda3std6ranges3__45__cpo6cbeginE,@object
	.size		_ZN41_INTERNAL_de9560b2_4_k_cu_15d8b8c6_1101954cuda3std6ranges3__45__cpo6cbeginE,(_ZN41_INTERNAL_de9560b2_4_k_cu_15d8b8c6_1101956thrust24THRUST_300001_SM_1000_NS12placeholders2_7E - _ZN41_INTERNAL_de9560b2_4_k_cu_15d8b8c6_1101954cuda3std6ranges3__45__cpo6cbeginE)
_ZN41_INTERNAL_de9560b2_4_k_cu_15d8b8c6_1101954cuda3std6ranges3__45__cpo6cbeginE:
	.zero		1
	.type		_ZN41_INTERNAL_de9560b2_4_k_cu_15d8b8c6_1101956thrust24THRUST_300001_SM_1000_NS12placeholders2_7E,@object
	.size		_ZN41_INTERNAL_de9560b2_4_k_cu_15d8b8c6_1101956thrust24THRUST_300001_SM_1000_NS12placeholders2_7E,(_ZN41_INTERNAL_de9560b2_4_k_cu_15d8b8c6_1101954cuda3std3__45__cpo7crbeginE - _ZN41_INTERNAL_de9560b2_4_k_cu_15d8b8c6_1101956thrust24THRUST_300001_SM_1000_NS12placeholders2_7E)
_ZN41_INTERNAL_de9560b2_4_k_cu_15d8b8c6_1101956thrust24THRUST_300001_SM_1000_NS12placeholders2_7E:
	.zero		1
	.type		_ZN41_INTERNAL_de9560b2_4_k_cu_15d8b8c6_1101954cuda3std3__45__cpo7crbeginE,@object
	.size		_ZN41_INTERNAL_de9560b2_4_k_cu_15d8b8c6_1101954cuda3std3__45__cpo7crbeginE,(_ZN41_INTERNAL_de9560b2_4_k_cu_15d8b8c6_1101954cuda3std6ranges3__45__cpo4nextE - _ZN41_INTERNAL_de9560b2_4_k_cu_15d8b8c6_1101954cuda3std3__45__cpo7crbeginE)
_ZN41_INTERNAL_de9560b2_4_k_cu_15d8b8c6_1101954cuda3std3__45__cpo7crbeginE:
	.zero		1
	.type		_ZN41_INTERNAL_de9560b2_4_k_cu_15d8b8c6_1101954cuda3std6ranges3__45__cpo4nextE,@object
	.size		_ZN41_INTERNAL_de9560b2_4_k_cu_15d8b8c6_1101954cuda3std6ranges3__45__cpo4nextE,(_ZN41_INTERNAL_de9560b2_4_k_cu_15d8b8c6_1101954cuda3std6ranges3__45__cpo4swapE - _ZN41_INTERNAL_de9560b2_4_k_cu_15d8b8c6_1101954cuda3std6ranges3__45__cpo4nextE)
_ZN41_INTERNAL_de9560b2_4_k_cu_15d8b8c6_1101954cuda3std6ranges3__45__cpo4nextE:
	.zero		1
	.type		_ZN41_INTERNAL_de9560b2_4_k_cu_15d8b8c6_1101954cuda3std6ranges3__45__cpo4swapE,@object
	.size		_ZN41_INTERNAL_de9560b2_4_k_cu_15d8b8c6_1101954cuda3std6ranges3__45__cpo4swapE,(_ZN41_INTERNAL_de9560b2_4_k_cu_15d8b8c6_1101956thrust24THRUST_300001_SM_1000_NS8cuda_cub10par_nosyncE - _ZN41_INTERNAL_de9560b2_4_k_cu_15d8b8c6_1101954cuda3std6ranges3__45__cpo4swapE)
_ZN41_INTERNAL_de9560b2_4_k_cu_15d8b8c6_1101954cuda3std6ranges3__45__cpo4swapE:
	.zero		1
	.type		_ZN41_INTERNAL_de9560b2_4_k_cu_15d8b8c6_1101956thrust24THRUST_300001_SM_1000_NS8cuda_cub10par_nosyncE,@object
	.size		_ZN41_INTERNAL_de9560b2_4_k_cu_15d8b8c6_1101956thrust24THRUST_300001_SM_1000_NS8cuda_cub10par_nosyncE,(_ZN41_INTERNAL_de9560b2_4_k_cu_15d8b8c6_1101956thrust24THRUST_300001_SM_1000_NS12placeholders2_9E - _ZN41_INTERNAL_de9560b2_4_k_cu_15d8b8c6_1101956thrust24THRUST_300001_SM_1000_NS8cuda_cub10par_nosyncE)
_ZN41_INTERNAL_de9560b2_4_k_cu_15d8b8c6_1101956thrust24THRUST_300001_SM_1000_NS8cuda_cub10par_nosyncE:
	.zero		1
	.type		_ZN41_INTERNAL_de9560b2_4_k_cu_15d8b8c6_1101956thrust24THRUST_300001_SM_1000_NS12placeholders2_9E,@object
	.size		_ZN41_INTERNAL_de9560b2_4_k_cu_15d8b8c6_1101956thrust24THRUST_300001_SM_1000_NS12placeholders2_9E,(_ZN41_INTERNAL_de9560b2_4_k_cu_15d8b8c6_1101954cuda3std3__443_GLOBAL__N__de9560b2_4_k_cu_15d8b8c6_1101956ignoreE - _ZN41_INTERNAL_de9560b2_4_k_cu_15d8b8c6_1101956thrust24THRUST_300001_SM_1000_NS12placeholders2_9E)
_ZN41_INTERNAL_de9560b2_4_k_cu_15d8b8c6_1101956thrust24THRUST_300001_SM_1000_NS12placeholders2_9E:
	.zero		1
	.type		_ZN41_INTERNAL_de9560b2_4_k_cu_15d8b8c6_1101954cuda3std3__443_GLOBAL__N__de9560b2_4_k_cu_15d8b8c6_1101956ignoreE,@object
	.size		_ZN41_INTERNAL_de9560b2_4_k_cu_15d8b8c6_1101954cuda3std3__443_GLOBAL__N__de9560b2_4_k_cu_15d8b8c6_1101956ignoreE,(_ZN41_INTERNAL_de9560b2_4_k_cu_15d8b8c6_1101954cuda3std6ranges3__45__cpo4dataE - _ZN41_INTERNAL_de9560b2_4_k_cu_15d8b8c6_1101954cuda3std3__443_GLOBAL__N__de9560b2_4_k_cu_15d8b8c6_1101956ignoreE)
_ZN41_INTERNAL_de9560b2_4_k_cu_15d8b8c6_1101954cuda3std3__443_GLOBAL__N__de9560b2_4_k_cu_15d8b8c6_1101956ignoreE:
	.zero		1
	.type		_ZN41_INTERNAL_de9560b2_4_k_cu_15d8b8c6_1101954cuda3std6ranges3__45__cpo4dataE,@object
	.size		_ZN41_INTERNAL_de9560b2_4_k_cu_15d8b8c6_1101954cuda3std6ranges3__45__cpo4dataE,(_ZN41_INTERNAL_de9560b2_4_k_cu_15d8b8c6_1101956thrust24THRUST_300001_SM_1000_NS12placeholders2_1E - _ZN41_INTERNAL_de9560b2_4_k_cu_15d8b8c6_1101954cuda3std6ranges3__45__cpo4dataE)
_ZN41_INTERNAL_de9560b2_4_k_cu_15d8b8c6_1101954cuda3std6ranges3__45__cpo4dataE:
	.zero		1
	.type		_ZN41_INTERNAL_de9560b2_4_k_cu_15d8b8c6_1101956thrust24THRUST_300001_SM_1000_NS12placeholders2_1E,@object
	.size		_ZN41_INTERNAL_de9560b2_4_k_cu_15d8b8c6_1101956thrust24THRUST_300001_SM_1000_NS12placeholders2_1E,(_ZN41_INTERNAL_de9560b2_4_k_cu_15d8b8c6_1101954cuda3std3__45__cpo5beginE - _ZN41_INTERNAL_de9560b2_4_k_cu_15d8b8c6_1101956thrust24THRUST_300001_SM_1000_NS12placeholders2_1E)
_ZN41_INTERNAL_de9560b2_4_k_cu_15d8b8c6_1101956thrust24THRUST_300001_SM_1000_NS12placeholders2_1E:
	.zero		1
	.type		_ZN41_INTERNAL_de9560b2_4_k_cu_15d8b8c6_1101954cuda3std3__45__cpo5beginE,@object
	.size		_ZN41_INTERNAL_de9560b2_4_k_cu_15d8b8c6_1101954cuda3std3__45__cpo5beginE,(_ZN41_INTERNAL_de9560b2_4_k_cu_15d8b8c6_1101954cuda3std6ranges3__45__cpo5beginE - _ZN41_INTERNAL_de9560b2_4_k_cu_15d8b8c6_1101954cuda3std3__45__cpo5beginE)
_ZN41_INTERNAL_de9560b2_4_k_cu_15d8b8c6_1101954cuda3std3__45__cpo5beginE:
	.zero		1
	.type		_ZN41_INTERNAL_de9560b2_4_k_cu_15d8b8c6_1101954cuda3std6ranges3__45__cpo5beginE,@object
	.size		_ZN41_INTERNAL_de9560b2_4_k_cu_15d8b8c6_1101954cuda3std6ranges3__45__cpo5beginE,(_ZN41_INTERNAL_de9560b2_4_k_cu_15d8b8c6_1101956thrust24THRUST_300001_SM_1000_NS12placeholders2_5E - _ZN41_INTERNAL_de9560b2_4_k_cu_15d8b8c6_1101954cuda3std6ranges3__45__cpo5beginE)
_ZN41_INTERNAL_de9560b2_4_k_cu_15d8b8c6_1101954cuda3std6ranges3__45__cpo5beginE:
	.zero		1
	.type		_ZN41_INTERNAL_de9560b2_4_k_cu_15d8b8c6_1101956thrust24THRUST_300001_SM_1000_NS12placeholders2_5E,@object
	.size		_ZN41_INTERNAL_de9560b2_4_k_cu_15d8b8c6_1101956thrust24THRUST_300001_SM_1000_NS12placeholders2_5E,(_ZN41_INTERNAL_de9560b2_4_k_cu_15d8b8c6_1101954cuda3std3__45__cpo6rbeginE - _ZN41_INTERNAL_de9560b2_4_k_cu_15d8b8c6_1101956thrust24THRUST_300001_SM_1000_NS12placeholders2_5E)
_ZN41_INTERNAL_de9560b2_4_k_cu_15d8b8c6_1101956thrust24THRUST_300001_SM_1000_NS12placeholders2_5E:
	.zero		1
	.type		_ZN41_INTERNAL_de9560b2_4_k_cu_15d8b8c6_1101954cuda3std3__45__cpo6rbeginE,@object
	.size		_ZN41_INTERNAL_de9560b2_4_k_cu_15d8b8c6_1101954cuda3std3__45__cpo6rbeginE,(_ZN41_INTERNAL_de9560b2_4_k_cu_15d8b8c6_1101954cuda3std6ranges3__45__cpo7advanceE - _ZN41_INTERNAL_de9560b2_4_k_cu_15d8b8c6_1101954cuda3std3__45__cpo6rbeginE)
_ZN41_INTERNAL_de9560b2_4_k_cu_15d8b8c6_1101954cuda3std3__45__cpo6rbeginE:
	.zero		1
	.type		_ZN41_INTERNAL_de9560b2_4_k_cu_15d8b8c6_1101954cuda3std6ranges3__45__cpo7advanceE,@object
	.size		_ZN41_INTERNAL_de9560b2_4_k_cu_15d8b8c6_1101954cuda3std6ranges3__45__cpo7advanceE,(_ZN41_INTERNAL_de9560b2_4_k_cu_15d8b8c6_1101954cuda3std3__47nulloptE - _ZN41_INTERNAL_de9560b2_4_k_cu_15d8b8c6_1101954cuda3std6ranges3__45__cpo7advanceE)
_ZN41_INTERNAL_de9560b2_4_k_cu_15d8b8c6_1101954cuda3std6ranges3__45__cpo7advanceE:
	.zero		1
	.type		_ZN41_INTERNAL_de9560b2_4_k_cu_15d8b8c6_1101954cuda3std3__47nulloptE,@object
	.size		_ZN41_INTERNAL_de9560b2_4_k_cu_15d8b8c6_1101954cuda3std3__47nulloptE,(_ZN41_INTERNAL_de9560b2_4_k_cu_15d8b8c6_1101954cuda3std6ranges3__45__cpo8distanceE - _ZN41_INTERNAL_de9560b2_4_k_cu_15d8b8c6_1101954cuda3std3__47nulloptE)
_ZN41_INTERNAL_de9560b2_4_k_cu_15d8b8c6_1101954cuda3std3__47nulloptE:
	.zero		1
	.type		_ZN41_INTERNAL_de9560b2_4_k_cu_15d8b8c6_1101954cuda3std6ranges3__45__cpo8distanceE,@object
	.size		_ZN41_INTERNAL_de9560b2_4_k_cu_15d8b8c6_1101954cuda3std6ranges3__45__cpo8distanceE,(_ZN41_INTERNAL_de9560b2_4_k_cu_15d8b8c6_1101956thrust24THRUST_300001_SM_1000_NS12placeholders3_10E - _ZN41_INTERNAL_de9560b2_4_k_cu_15d8b8c6_1101954cuda3std6ranges3__45__cpo8distanceE)
_ZN41_INTERNAL_de9560b2_4_k_cu_15d8b8c6_1101954cuda3std6ranges3__45__cpo8distanceE:
	.zero		1
	.type		_ZN41_INTERNAL_de9560b2_4_k_cu_15d8b8c6_1101956thrust24THRUST_300001_SM_1000_NS12placeholders3_10E,@object
	.size		_ZN41_INTERNAL_de9560b2_4_k_cu_15d8b8c6_1101956thrust24THRUST_300001_SM_1000_NS12placeholders3_10E,(_ZN41_INTERNAL_de9560b2_4_k_cu_15d8b8c6_1101954cuda3std3__419piecewise_constructE - _ZN41_INTERNAL_de9560b2_4_k_cu_15d8b8c6_1101956thrust24THRUST_300001_SM_1000_NS12placeholders3_10E)
_ZN41_INTERNAL_de9560b2_4_k_cu_15d8b8c6_1101956thrust24THRUST_300001_SM_1000_NS12placeholders3_10E:
	.zero		1
	.type		_ZN41_INTERNAL_de9560b2_4_k_cu_15d8b8c6_1101954cuda3std3__419piecewise_constructE,@object
	.size		_ZN41_INTERNAL_de9560b2_4_k_cu_15d8b8c6_1101954cuda3std3__419piecewise_constructE,(_ZN41_INTERNAL_de9560b2_4_k_cu_15d8b8c6_1101954cuda3std6ranges3__45__cpo5cdataE - _ZN41_INTERNAL_de9560b2_4_k_cu_15d8b8c6_1101954cuda3std3__419piecewise_constructE)
_ZN41_INTERNAL_de9560b2_4_k_cu_15d8b8c6_1101954cuda3std3__419piecewise_constructE:
	.zero		1
	.type		_ZN41_INTERNAL_de9560b2_4_k_cu_15d8b8c6_1101954cuda3std6ranges3__45__cpo5cdataE,@object
	.size		_ZN41_INTERNAL_de9560b2_4_k_cu_15d8b8c6_1101954cuda3std6ranges3__45__cpo5cdataE,(_ZN41_INTERNAL_de9560b2_4_k_cu_15d8b8c6_1101956thrust24THRUST_300001_SM_1000_NS12placeholders2_2E - _ZN41_INTERNAL_de9560b2_4_k_cu_15d8b8c6_1101954cuda3std6ranges3__45__cpo5cdataE)
_ZN41_INTERNAL_de9560b2_4_k_cu_15d8b8c6_1101954cuda3std6ranges3__45__cpo5cdataE:
	.zero		1
	.type		_ZN41_INTERNAL_de9560b2_4_k_cu_15d8b8c6_1101956thrust24THRUST_300001_SM_1000_NS12placeholders2_2E,@object
	.size		_ZN41_INTERNAL_de9560b2_4_k_cu_15d8b8c6_1101956thrust24THRUST_300001_SM_1000_NS12placeholders2_2E,(_ZN41_INTERNAL_de9560b2_4_k_cu_15d8b8c6_1101954cuda3std3__45__cpo3endE - _ZN41_INTERNAL_de9560b2_4_k_cu_15d8b8c6_1101956thrust24THRUST_300001_SM_1000_NS12placeholders2_2E)
_ZN41_INTERNAL_de9560b2_4_k_cu_15d8b8c6_1101956thrust24THRUST_300001_SM_1000_NS12placeholders2_2E:
	.zero		1
	.type		_ZN41_INTERNAL_de9560b2_4_k_cu_15d8b8c6_1101954cuda3std3__45__cpo3endE,@object
	.size		_ZN41_INTERNAL_de9560b2_4_k_cu_15d8b8c6_1101954cuda3std3__45__cpo3endE,(_ZN41_INTERNAL_de9560b2_4_k_cu_15d8b8c6_1101954cuda3std6ranges3__45__cpo3endE - _ZN41_INTERNAL_de9560b2_4_k_cu_15d8b8c6_1101954cuda3std3__45__cpo3endE)
_ZN41_INTERNAL_de9560b2_4_k_cu_15d8b8c6_1101954cuda3std3__45__cpo3endE:
	.zero		1
	.type		_ZN41_INTERNAL_de9560b2_4_k_cu_15d8b8c6_1101954cuda3std6ranges3__45__cpo3endE,@object
	.size		_ZN41_INTERNAL_de9560b2_4_k_cu_15d8b8c6_1101954cuda3std6ranges3__45__cpo3endE,(_ZN41_INTERNAL_de9560b2_4_k_cu_15d8b8c6_1101956thrust24THRUST_300001_SM_1000_NS12placeholders2_6E - _ZN41_INTERNAL_de9560b2_4_k_cu_15d8b8c6_1101954cuda3std6ranges3__45__cpo3endE)
_ZN41_INTERNAL_de9560b2_4_k_cu_15d8b8c6_1101954cuda3std6ranges3__45__cpo3endE:
	.zero		1
	.type		_ZN41_INTERNAL_de9560b2_4_k_cu_15d8b8c6_1101956thrust24THRUST_300001_SM_1000_NS12placeholders2_6E,@object
	.size		_ZN41_INTERNAL_de9560b2_4_k_cu_15d8b8c6_1101956thrust24THRUST_300001_SM_1000_NS12placeholders2_6E,(_ZN41_INTERNAL_de9560b2_4_k_cu_15d8b8c6_1101954cuda3std3__45__cpo4rendE - _ZN41_INTERNAL_de9560b2_4_k_cu_15d8b8c6_1101956thrust24THRUST_300001_SM_1000_NS12placeholders2_6E)
_ZN41_INTERNAL_de9560b2_4_k_cu_15d8b8c6_1101956thrust24THRUST_300001_SM_1000_NS12placeholders2_6E:
	.zero		1
	.type		_ZN41_INTERNAL_de9560b2_4_k_cu_15d8b8c6_1101954cuda3std3__45__cpo4rendE,@object
	.size		_ZN41_INTERNAL_de9560b2_4_k_cu_15d8b8c6_1101954cuda3std3__45__cpo4rendE,(_ZN41_INTERNAL_de9560b2_4_k_cu_15d8b8c6_1101954cuda3std6ranges3__45__cpo9iter_swapE - _ZN41_INTERNAL_de9560b2_4_k_cu_15d8b8c6_1101954cuda3std3__45__cpo4rendE)
_ZN41_INTERNAL_de9560b2_4_k_cu_15d8b8c6_1101954cuda3std3__45__cpo4rendE:
	.zero		1
	.type		_ZN41_INTERNAL_de9560b2_4_k_cu_15d8b8c6_1101954cuda3std6ranges3__45__cpo9iter_swapE,@object
	.size		_ZN41_INTERNAL_de9560b2_4_k_cu_15d8b8c6_1101954cuda3std6ranges3__45__cpo9iter_swapE,(_ZN41_INTERNAL_de9560b2_4_k_cu_15d8b8c6_1101954cuda3std3__48unexpectE - _ZN41_INTERNAL_de9560b2_4_k_cu_15d8b8c6_1101954cuda3std6ranges3__45__cpo9iter_swapE)
_ZN41_INTERNAL_de9560b2_4_k_cu_15d8b8c6_1101954cuda3std6ranges3__45__cpo9iter_swapE:
	.zero		1
	.type		_ZN41_INTERNAL_de9560b2_4_k_cu_15d8b8c6_1101954cuda3std3__48unexpectE,@object
	.size		_ZN41_INTERNAL_de9560b2_4_k_cu_15d8b8c6_1101954cuda3std3__48unexpectE,(_ZN41_INTERNAL_de9560b2_4_k_cu_15d8b8c6_1101956thrust24THRUST_300001_SM_1000_NS8cuda_cub3parE - _ZN41_INTERNAL_de9560b2_4_k_cu_15d8b8c6_1101954cuda3std3__48unexpectE)
_ZN41_INTERNAL_de9560b2_4_k_cu_15d8b8c6_1101954cuda3std3__48unexpectE:
	.zero		1
	.type		_ZN41_INTERNAL_de9560b2_4_k_cu_15d8b8c6_1101956thrust24THRUST_300001_SM_1000_NS8cuda_cub3parE,@object
	.size		_ZN41_INTERNAL_de9560b2_4_k_cu_15d8b8c6_1101956thrust24THRUST_300001_SM_1000_NS8cuda_cub3parE,(_ZN41_INTERNAL_de9560b2_4_k_cu_15d8b8c6_1101956thrust24THRUST_300001_SM_1000_NS12placeholders2_4E - _ZN41_INTERNAL_de9560b2_4_k_cu_15d8b8c6_1101956thrust24THRUST_300001_SM_1000_NS8cuda_cub3parE)
_ZN41_INTERNAL_de9560b2_4_k_cu_15d8b8c6_1101956thrust24THRUST_300001_SM_1000_NS8cuda_cub3parE:
	.zero		1
	.type		_ZN41_INTERNAL_de9560b2_4_k_cu_15d8b8c6_1101956thrust24THRUST_300001_SM_1000_NS12placeholders2_4E,@object
	.size		_ZN41_INTERNAL_de9560b2_4_k_cu_15d8b8c6_1101956thrust24THRUST_300001_SM_1000_NS12placeholders2_4E,(_ZN41_INTERNAL_de9560b2_4_k_cu_15d8b8c6_1101954cuda3std3__45__cpo4cendE - _ZN41_INTERNAL_de9560b2_4_k_cu_15d8b8c6_1101956thrust24THRUST_300001_SM_1000_NS12placeholders2_4E)
_ZN41_INTERNAL_de9560b2_4_k_cu_15d8b8c6_1101956thrust24THRUST_300001_SM_1000_NS12placeholders2_4E:
	.zero		1
	.type		_ZN41_INTERNAL_de9560b2_4_k_cu_15d8b8c6_1101954cuda3std3__45__cpo4cendE,@object
	.size		_ZN41_INTERNAL_de9560b2_4_k_cu_15d8b8c6_1101954cuda3std3__45__cpo4cendE,(_ZN41_INTERNAL_de9560b2_4_k_cu_15d8b8c6_1101954cuda3std6ranges3__45__cpo4cendE - _ZN41_INTERNAL_de9560b2_4_k_cu_15d8b8c6_1101954cuda3std3__45__cpo4cendE)
_ZN41_INTERNAL_de9560b2_4_k_cu_15d8b8c6_1101954cuda3std3__45__cpo4cendE:
	.zero		1
	.type		_ZN41_INTERNAL_de9560b2_4_k_cu_15d8b8c6_1101954cuda3std6ranges3__45__cpo4cendE,@object
	.size		_ZN41_INTERNAL_de9560b2_4_k_cu_15d8b8c6_1101954cuda3std6ranges3__45__cpo4cendE,(_ZN41_INTERNAL_de9560b2_4_k_cu_15d8b8c6_1101954cuda3std3__420unreachable_sentinelE - _ZN41_INTERNAL_de9560b2_4_k_cu_15d8b8c6_1101954cuda3std6ranges3__45__cpo4cendE)
_ZN41_INTERNAL_de9560b2_4_k_cu_15d8b8c6_1101954cuda3std6ranges3__45__cpo4cendE:
	.zero		1
	.type		_ZN41_INTERNAL_de9560b2_4_k_cu_15d8b8c6_1101954cuda3std3__420unreachable_sentinelE,@object
	.size		_ZN41_INTERNAL_de9560b2_4_k_cu_15d8b8c6_1101954cuda3std3__420unreachable_sentinelE,(_ZN41_INTERNAL_de9560b2_4_k_cu_15d8b8c6_1101954cuda3std6ranges3__45__cpo5ssizeE - _ZN41_INTERNAL_de9560b2_4_k_cu_15d8b8c6_1101954cuda3std3__420unreachable_sentinelE)
_ZN41_INTERNAL_de9560b2_4_k_cu_15d8b8c6_1101954cuda3std3__420unreachable_sentinelE:
	.zero		1
	.type		_ZN41_INTERNAL_de9560b2_4_k_cu_15d8b8c6_1101954cuda3std6ranges3__45__cpo5ssizeE,@object
	.size		_ZN41_INTERNAL_de9560b2_4_k_cu_15d8b8c6_1101954cuda3std6ranges3__45__cpo5ssizeE,(_ZN41_INTERNAL_de9560b2_4_k_cu_15d8b8c6_1101956thrust24THRUST_300001_SM_1000_NS12placeholders2_8E - _ZN41_INTERNAL_de9560b2_4_k_cu_15d8b8c6_1101954cuda3std6ranges3__45__cpo5ssizeE)
_ZN41_INTERNAL_de9560b2_4_k_cu_15d8b8c6_1101954cuda3std6ranges3__45__cpo5ssizeE:
	.zero		1
	.type		_ZN41_INTERNAL_de9560b2_4_k_cu_15d8b8c6_1101956thrust24THRUST_300001_SM_1000_NS12placeholders2_8E,@object
	.size		_ZN41_INTERNAL_de9560b2_4_k_cu_15d8b8c6_1101956thrust24THRUST_300001_SM_1000_NS12placeholders2_8E,(_ZN41_INTERNAL_de9560b2_4_k_cu_15d8b8c6_1101954cuda3std3__45__cpo5crendE - _ZN41_INTERNAL_de9560b2_4_k_cu_15d8b8c6_1101956thrust24THRUST_300001_SM_1000_NS12placeholders2_8E)
_ZN41_INTERNAL_de9560b2_4_k_cu_15d8b8c6_1101956thrust24THRUST_300001_SM_1000_NS12placeholders2_8E:
	.zero		1
	.type		_ZN41_INTERNAL_de9560b2_4_k_cu_15d8b8c6_1101954cuda3std3__45__cpo5crendE,@object
	.size		_ZN41_INTERNAL_de9560b2_4_k_cu_15d8b8c6_1101954cuda3std3__45__cpo5crendE,(_ZN41_INTERNAL_de9560b2_4_k_cu_15d8b8c6_1101954cuda3std6ranges3__45__cpo4prevE - _ZN41_INTERNAL_de9560b2_4_k_cu_15d8b8c6_1101954cuda3std3__45__cpo5crendE)
_ZN41_INTERNAL_de9560b2_4_k_cu_15d8b8c6_1101954cuda3std3__45__cpo5crendE:
	.zero		1
	.type		_ZN41_INTERNAL_de9560b2_4_k_cu_15d8b8c6_1101954cuda3std6ranges3__45__cpo4prevE,@object
	.size		_ZN41_INTERNAL_de9560b2_4_k_cu_15d8b8c6_1101954cuda3std6ranges3__45__cpo4prevE,(_ZN41_INTERNAL_de9560b2_4_k_cu_15d8b8c6_1101954cuda3std6ranges3__45__cpo9iter_moveE - _ZN41_INTERNAL_de9560b2_4_k_cu_15d8b8c6_1101954cuda3std6ranges3__45__cpo4prevE)
_ZN41_INTERNAL_de9560b2_4_k_cu_15d8b8c6_1101954cuda3std6ranges3__45__cpo4prevE:
	.zero		1
	.type		_ZN41_INTERNAL_de9560b2_4_k_cu_15d8b8c6_1101954cuda3std6ranges3__45__cpo9iter_moveE,@object
	.size		_ZN41_INTERNAL_de9560b2_4_k_cu_15d8b8c6_1101954cuda3std6ranges3__45__cpo9iter_moveE,(_ZN41_INTERNAL_de9560b2_4_k_cu_15d8b8c6_1101956thrust24THRUST_300001_SM_1000_NS6system6detail10sequential3seqE - _ZN41_INTERNAL_de9560b2_4_k_cu_15d8b8c6_1101954cuda3std6ranges3__45__cpo9iter_moveE)
_ZN41_INTERNAL_de9560b2_4_k_cu_15d8b8c6_1101954cuda3std6ranges3__45__cpo9iter_moveE:
	.zero		1
	.type		_ZN41_INTERNAL_de9560b2_4_k_cu_15d8b8c6_1101956thrust24THRUST_300001_SM_1000_NS6system6detail10sequential3seqE,@object
	.size		_ZN41_INTERNAL_de9560b2_4_k_cu_15d8b8c6_1101956thrust24THRUST_300001_SM_1000_NS6system6detail10sequential3seqE,(.L_31 - _ZN41_INTERNAL_de9560b2_4_k_cu_15d8b8c6_1101956thrust24THRUST_300001_SM_1000_NS6system6detail10sequential3seqE)
_ZN41_INTERNAL_de9560b2_4_k_cu_15d8b8c6_1101956thrust24THRUST_300001_SM_1000_NS6system6detail10sequential3seqE:
	.zero		1
.L_31:


//--------------------- .nv.constant0._ZN3cub18CUB_300001_SM_10006detail11EmptyKernelIvEEvv --------------------------
	.section	.nv.constant0._ZN3cub18CUB_300001_SM_10006detail11EmptyKernelIvEEvv,"a",@progbits
	.sectionflags	@""
	.align	4
.nv.constant0._ZN3cub18CUB_300001_SM_10006detail11EmptyKernelIvEEvv:
	.zero		896


//--------------------- SYMBOLS --------------------------

	.type		.nv.reservedSmem.offset0,@object
	.size		.nv.reservedSmem.offset0,0x4
